//
// Generated by NVIDIA NVVM Compiler
//
// Compiler Build ID: CL-36424714
// Cuda compilation tools, release 13.0, V13.0.88
// Based on NVVM 20.0.0
//

.version 9.0
.target sm_100
.address_size 64

	// .globl	_Z26part1DeviceCodeBasicStridePiS_i

.visible .entry _Z26part1DeviceCodeBasicStridePiS_i(
	.param .u64 .ptr .align 1 _Z26part1DeviceCodeBasicStridePiS_i_param_0,
	.param .u64 .ptr .align 1 _Z26part1DeviceCodeBasicStridePiS_i_param_1,
	.param .u32 _Z26part1DeviceCodeBasicStridePiS_i_param_2
)
{
	.reg .pred 	%p<5>;
	.reg .b32 	%r<14>;
	.reg .b64 	%rd<9>;

	ld.param.u64 	%rd3, [_Z26part1DeviceCodeBasicStridePiS_i_param_0];
	ld.param.u64 	%rd2, [_Z26part1DeviceCodeBasicStridePiS_i_param_1];
	ld.param.u32 	%r9, [_Z26part1DeviceCodeBasicStridePiS_i_param_2];
	cvta.to.global.u64 	%rd1, %rd3;
	mov.u32 	%r12, %tid.x;
	setp.ge.s32 	%p1, %r12, %r9;
	@%p1 bra 	$L__BB0_7;
	mov.u32 	%r2, %ntid.x;
$L__BB0_2:
	mul.wide.u32 	%rd4, %r12, 4;
	add.s64 	%rd5, %rd1, %rd4;
	ld.global.u32 	%r4, [%rd5];
	mov.u32 	%r13, %r12;
	bra.uni 	$L__BB0_4;
$L__BB0_3:
	add.s32 	%r5, %r13, -1;
	setp.lt.s32 	%p3, %r13, 1;
	mov.u32 	%r13, %r5;
	@%p3 bra 	$L__BB0_6;
$L__BB0_4:
	mul.wide.u32 	%rd6, %r13, 4;
	add.s64 	%rd7, %rd1, %rd6;
	ld.global.u32 	%r7, [%rd7];
	add.s32 	%r10, %r7, %r4;
	setp.ne.s32 	%p2, %r10, 2020;
	@%p2 bra 	$L__BB0_3;
	mul.lo.s32 	%r11, %r7, %r4;
	cvta.to.global.u64 	%rd8, %rd2;
	st.global.u32 	[%rd8], %r11;
	bra.uni 	$L__BB0_7;
$L__BB0_6:
	add.s32 	%r12, %r12, %r2;
	setp.lt.s32 	%p4, %r12, %r9;
	@%p4 bra 	$L__BB0_2;
$L__BB0_7:
	ret;

}
	// .globl	_Z26part2DeviceCodeBasicStridePiS_i
.visible .entry _Z26part2DeviceCodeBasicStridePiS_i(
	.param .u64 .ptr .align 1 _Z26part2DeviceCodeBasicStridePiS_i_param_0,
	.param .u64 .ptr .align 1 _Z26part2DeviceCodeBasicStridePiS_i_param_1,
	.param .u32 _Z26part2DeviceCodeBasicStridePiS_i_param_2
)
{
	.reg .pred 	%p<6>;
	.reg .b32 	%r<20>;
	.reg .b64 	%rd<11>;

	ld.param.u64 	%rd3, [_Z26part2DeviceCodeBasicStridePiS_i_param_0];
	ld.param.u64 	%rd2, [_Z26part2DeviceCodeBasicStridePiS_i_param_1];
	ld.param.u32 	%r13, [_Z26part2DeviceCodeBasicStridePiS_i_param_2];
	cvta.to.global.u64 	%rd1, %rd3;
	mov.u32 	%r17, %tid.x;
	setp.ge.s32 	%p1, %r17, %r13;
	@%p1 bra 	$L__BB1_9;
	mov.u32 	%r2, %ntid.x;
$L__BB1_2:
	mul.wide.u32 	%rd4, %r17, 4;
	add.s64 	%rd5, %rd1, %rd4;
	ld.global.u32 	%r4, [%rd5];
	mov.u32 	%r18, %r17;
$L__BB1_3:
	mul.wide.u32 	%rd6, %r18, 4;
	add.s64 	%rd7, %rd1, %rd6;
	ld.global.u32 	%r6, [%rd7];
	add.s32 	%r7, %r6, %r4;
	mov.u32 	%r19, %r18;
	bra.uni 	$L__BB1_5;
$L__BB1_4:
	add.s32 	%r8, %r19, -1;
	setp.lt.s32 	%p3, %r19, 1;
	mov.u32 	%r19, %r8;
	@%p3 bra 	$L__BB1_7;
$L__BB1_5:
	mul.wide.u32 	%rd8, %r19, 4;
	add.s64 	%rd9, %rd1, %rd8;
	ld.global.u32 	%r10, [%rd9];
	add.s32 	%r14, %r7, %r10;
	setp.ne.s32 	%p2, %r14, 2020;
	@%p2 bra 	$L__BB1_4;
	mul.lo.s32 	%r15, %r6, %r4;
	mul.lo.s32 	%r16, %r15, %r10;
	cvta.to.global.u64 	%rd10, %rd2;
	st.global.u32 	[%rd10], %r16;
	bra.uni 	$L__BB1_9;
$L__BB1_7:
	add.s32 	%r11, %r18, -1;
	setp.gt.s32 	%p4, %r18, 0;
	mov.u32 	%r18, %r11;
	@%p4 bra 	$L__BB1_3;
	add.s32 	%r17, %r17, %r2;
	setp.lt.s32 	%p5, %r17, %r13;
	@%p5 bra 	$L__BB1_2;
$L__BB1_9:
	ret;

}


// ===== COMPILED SASS (sm_100) =====

	.target	sm_100

	.elftype	@"ET_EXEC"


//--------------------- .note.nv.tkinfo           --------------------------
	.section	.note.nv.tkinfo,"",@"SHT_NOTE"
	.sectionflags	@"SHF_NOTE_NV_TKINFO"
	.tkinfo
        /*0018*/ 	.word	0x00000002
        /*0030*/ 	.string	""
        /*0030*/ 	.string	"ptxas"
        /*0030*/ 	.string	"Cuda compilation tools, release 13.0, V13.0.88"
        /*0030*/ 	.string	"Build cuda_13.0.r13.0/compiler.36424714_0"
        /*0030*/ 	.string	"-arch sm_100 -m 64 "



//--------------------- .note.nv.cuinfo           --------------------------
	.section	.note.nv.cuinfo,"",@"SHT_NOTE"
	.sectionflags	@"SHF_NOTE_NV_CUINFO"
        /*0018*/ 	.short	0x0002
        /*001a*/ 	.short	0x0064
        /*001c*/ 	.short	0x0082
	.zero		2


//--------------------- .nv.info                  --------------------------
	.section	.nv.info,"",@"SHT_CUDA_INFO"
	.align	4


	//----- nvinfo : EIATTR_REGCOUNT
	.align		4
        /*0000*/ 	.byte	0x04, 0x2f
        /*0002*/ 	.short	(.L_1 - .L_0)
	.align		4
.L_0:
        /*0004*/ 	.word	index@(_Z26part1DeviceCodeBasicStridePiS_i)
        /*0008*/ 	.word	0x0000000e


	//----- nvinfo : EIATTR_FRAME_SIZE
	.align		4
.L_1:
        /*000c*/ 	.byte	0x04, 0x11
        /*000e*/ 	.short	(.L_3 - .L_2)
	.align		4
.L_2:
        /*0010*/ 	.word	index@(_Z26part1DeviceCodeBasicStridePiS_i)
        /*0014*/ 	.word	0x00000000


	//----- nvinfo : EIATTR_REGCOUNT
	.align		4
.L_3:
        /*0018*/ 	.byte	0x04, 0x2f
        /*001a*/ 	.short	(.L_5 - .L_4)
	.align		4
.L_4:
        /*001c*/ 	.word	index@(_Z26part2DeviceCodeBasicStridePiS_i)
        /*0020*/ 	.word	0x00000012


	//----- nvinfo : EIATTR_FRAME_SIZE
	.align		4
.L_5:
        /*0024*/ 	.byte	0x04, 0x11
        /*0026*/ 	.short	(.L_7 - .L_6)
	.align		4
.L_6:
        /*0028*/ 	.word	index@(_Z26part2DeviceCodeBasicStridePiS_i)
        /*002c*/ 	.word	0x00000000


	//----- nvinfo : EIATTR_MIN_STACK_SIZE
	.align		4
.L_7:
        /*0030*/ 	.byte	0x04, 0x12
        /*0032*/ 	.short	(.L_9 - .L_8)
	.align		4
.L_8:
        /*0034*/ 	.word	index@(_Z26part2DeviceCodeBasicStridePiS_i)
        /*0038*/ 	.word	0x00000000


	//----- nvinfo : EIATTR_MIN_STACK_SIZE
	.align		4
.L_9:
        /*003c*/ 	.byte	0x04, 0x12
        /*003e*/ 	.short	(.L_11 - .L_10)
	.align		4
.L_10:
        /*0040*/ 	.word	index@(_Z26part1DeviceCodeBasicStridePiS_i)
        /*0044*/ 	.word	0x00000000
.L_11:


//--------------------- .nv.compat                --------------------------
	.section	.nv.compat,"",@"SHT_CUDA_COMPAT_INFO"
	.align	4
        /*0000*/ 	.byte	0x02, 0x09, 0x00, 0x00, 0x02, 0x02, 0x01, 0x00, 0x02, 0x05, 0x05, 0x00, 0x03, 0x07, 0x01, 0x01
        /*0010*/ 	.byte	0x02, 0x03, 0x00, 0x00, 0x02, 0x06, 0x01, 0x00, 0x04, 0x0b, 0x08, 0x00, 0x09, 0x00, 0x00, 0x00
        /*0020*/ 	.byte	0x00, 0x00, 0x00, 0x00


//--------------------- .nv.info._Z26part2DeviceCodeBasicStridePiS_i --------------------------
	.section	.nv.info._Z26part2DeviceCodeBasicStridePiS_i,"",@"SHT_CUDA_INFO"
	.sectionflags	@""
	.align	4


	//----- nvinfo : EIATTR_CUDA_API_VERSION
	.align		4
        /*0000*/ 	.byte	0x04, 0x37
        /*0002*/ 	.short	(.L_13 - .L_12)
.L_12:
        /*0004*/ 	.word	0x00000082


	//----- nvinfo : EIATTR_KPARAM_INFO
	.align		4
.L_13:
        /*0008*/ 	.byte	0x04, 0x17
        /*000a*/ 	.short	(.L_15 - .L_14)
.L_14:
        /*000c*/ 	.word	0x00000000
        /*0010*/ 	.short	0x0002
        /*0012*/ 	.short	0x0010
        /*0014*/ 	.byte	0x00, 0xf0, 0x11, 0x00


	//----- nvinfo : EIATTR_KPARAM_INFO
	.align		4
.L_15:
        /*0018*/ 	.byte	0x04, 0x17
        /*001a*/ 	.short	(.L_17 - .L_16)
.L_16:
        /*001c*/ 	.word	0x00000000
        /*0020*/ 	.short	0x0001
        /*0022*/ 	.short	0x0008
        /*0024*/ 	.byte	0x00, 0xf5, 0x21, 0x00


	//----- nvinfo : EIATTR_KPARAM_INFO
	.align		4
.L_17:
        /*0028*/ 	.byte	0x04, 0x17
        /*002a*/ 	.short	(.L_19 - .L_18)
.L_18:
        /*002c*/ 	.word	0x00000000
        /*0030*/ 	.short	0x0000
        /*0032*/ 	.short	0x0000
        /*0034*/ 	.byte	0x00, 0xf5, 0x21, 0x00


	//----- nvinfo : EIATTR_SPARSE_MMA_MASK
	.align		4
.L_19:
        /*0038*/ 	.byte	0x03, 0x50
        /*003a*/ 	.short	0x0000


	//----- nvinfo : EIATTR_MAXREG_COUNT
	.align		4
        /*003c*/ 	.byte	0x03, 0x1b
        /*003e*/ 	.short	0x00ff


	//----- nvinfo : EIATTR_MERCURY_ISA_VERSION
	.align		4
        /*0040*/ 	.byte	0x03, 0x5f
        /*0042*/ 	.short	0x0101


	//----- nvinfo : EIATTR_VRC_CTA_INIT_COUNT
	.align		4
        /*0044*/ 	.byte	0x02, 0x4a
	.zero		1
	.zero		1


	//----- nvinfo : EIATTR_EXIT_INSTR_OFFSETS
	.align		4
        /*0048*/ 	.byte	0x04, 0x1c
        /*004a*/ 	.short	(.L_21 - .L_20)


	//   ....[0]....
.L_20:
        /*004c*/ 	.word	0x00000040


	//   ....[1]....
        /*0050*/ 	.word	0x00000270


	//   ....[2]....
        /*0054*/ 	.word	0x000002d0


	//----- nvinfo : EIATTR_CRS_STACK_SIZE
	.align		4
.L_21:
        /*0058*/ 	.byte	0x04, 0x1e
        /*005a*/ 	.short	(.L_23 - .L_22)
.L_22:
        /*005c*/ 	.word	0x00000000


	//----- nvinfo : EIATTR_CBANK_PARAM_SIZE
	.align		4
.L_23:
        /*0060*/ 	.byte	0x03, 0x19
        /*0062*/ 	.short	0x0014


	//----- nvinfo : EIATTR_PARAM_CBANK
	.align		4
        /*0064*/ 	.byte	0x04, 0x0a
        /*0066*/ 	.short	(.L_25 - .L_24)
	.align		4
.L_24:
        /*0068*/ 	.word	index@(.nv.constant0._Z26part2DeviceCodeBasicStridePiS_i)
        /*006c*/ 	.short	0x0380
        /*006e*/ 	.short	0x0014


	//----- nvinfo : EIATTR_SW_WAR
	.align		4
.L_25:
        /*0070*/ 	.byte	0x04, 0x36
        /*0072*/ 	.short	(.L_27 - .L_26)
.L_26:
        /*0074*/ 	.word	0x00000008
.L_27:


//--------------------- .nv.info._Z26part1DeviceCodeBasicStridePiS_i --------------------------
	.section	.nv.info._Z26part1DeviceCodeBasicStridePiS_i,"",@"SHT_CUDA_INFO"
	.sectionflags	@""
	.align	4


	//----- nvinfo : EIATTR_CUDA_API_VERSION
	.align		4
        /*0000*/ 	.byte	0x04, 0x37
        /*0002*/ 	.short	(.L_29 - .L_28)
.L_28:
        /*0004*/ 	.word	0x00000082


	//----- nvinfo : EIATTR_KPARAM_INFO
	.align		4
.L_29:
        /*0008*/ 	.byte	0x04, 0x17
        /*000a*/ 	.short	(.L_31 - .L_30)
.L_30:
        /*000c*/ 	.word	0x00000000
        /*0010*/ 	.short	0x0002
        /*0012*/ 	.short	0x0010
        /*0014*/ 	.byte	0x00, 0xf0, 0x11, 0x00


	//----- nvinfo : EIATTR_KPARAM_INFO
	.align		4
.L_31:
        /*0018*/ 	.byte	0x04, 0x17
        /*001a*/ 	.short	(.L_33 - .L_32)
.L_32:
        /*001c*/ 	.word	0x00000000
        /*0020*/ 	.short	0x0001
        /*0022*/ 	.short	0x0008
        /*0024*/ 	.byte	0x00, 0xf5, 0x21, 0x00


	//----- nvinfo : EIATTR_KPARAM_INFO
	.align		4
.L_33:
        /*0028*/ 	.byte	0x04, 0x17
        /*002a*/ 	.short	(.L_35 - .L_34)
.L_34:
        /*002c*/ 	.word	0x00000000
        /*0030*/ 	.short	0x0000
        /*0032*/ 	.short	0x0000
        /*0034*/ 	.byte	0x00, 0xf5, 0x21, 0x00


	//----- nvinfo : EIATTR_SPARSE_MMA_MASK
	.align		4
.L_35:
        /*0038*/ 	.byte	0x03, 0x50
        /*003a*/ 	.short	0x0000


	//----- nvinfo : EIATTR_MAXREG_COUNT
	.align		4
        /*003c*/ 	.byte	0x03, 0x1b
        /*003e*/ 	.short	0x00ff


	//----- nvinfo : EIATTR_MERCURY_ISA_VERSION
	.align		4
        /*0040*/ 	.byte	0x03, 0x5f
        /*0042*/ 	.short	0x0101


	//----- nvinfo : EIATTR_VRC_CTA_INIT_COUNT
	.align		4
        /*0044*/ 	.byte	0x02, 0x4a
	.zero		1
	.zero		1


	//----- nvinfo : EIATTR_EXIT_INSTR_OFFSETS
	.align		4
        /*0048*/ 	.byte	0x04, 0x1c
        /*004a*/ 	.short	(.L_37 - .L_36)


	//   ....[0]....
.L_36:
        /*004c*/ 	.word	0x00000040


	//   ....[1]....
        /*0050*/ 	.word	0x000001c0


	//   ....[2]....
        /*0054*/ 	.word	0x00000210


	//----- nvinfo : EIATTR_CRS_STACK_SIZE
	.align		4
.L_37:
        /*0058*/ 	.byte	0x04, 0x1e
        /*005a*/ 	.short	(.L_39 - .L_38)
.L_38:
        /*005c*/ 	.word	0x00000000


	//----- nvinfo : EIATTR_CBANK_PARAM_SIZE
	.align		4
.L_39:
        /*0060*/ 	.byte	0x03, 0x19
        /*0062*/ 	.short	0x0014


	//----- nvinfo : EIATTR_PARAM_CBANK
	.align		4
        /*0064*/ 	.byte	0x04, 0x0a
        /*0066*/ 	.short	(.L_41 - .L_40)
	.align		4
.L_40:
        /*0068*/ 	.word	index@(.nv.constant0._Z26part1DeviceCodeBasicStridePiS_i)
        /*006c*/ 	.short	0x0380
        /*006e*/ 	.short	0x0014


	//----- nvinfo : EIATTR_SW_WAR
	.align		4
.L_41:
        /*0070*/ 	.byte	0x04, 0x36
        /*0072*/ 	.short	(.L_43 - .L_42)
.L_42:
        /*0074*/ 	.word	0x00000008
.L_43:


//--------------------- .nv.callgraph             --------------------------
	.section	.nv.callgraph,"",@"SHT_CUDA_CALLGRAPH"
	.align	4
	.sectionentsize	8
	.align		4
        /*0000*/ 	.word	0x00000000
	.align		4
        /*0004*/ 	.word	0xffffffff
	.align		4
        /*0008*/ 	.word	0x00000000
	.align		4
        /*000c*/ 	.word	0xfffffffe
	.align		4
        /*0010*/ 	.word	0x00000000
	.align		4
        /*0014*/ 	.word	0xfffffffd
	.align		4
        /*0018*/ 	.word	0x00000000
	.align		4
        /*001c*/ 	.word	0xfffffffc


//--------------------- .text._Z26part2DeviceCodeBasicStridePiS_i --------------------------
	.section	.text._Z26part2DeviceCodeBasicStridePiS_i,"ax",@progbits
	.align	128
        .global         _Z26part2DeviceCodeBasicStridePiS_i
        .type           _Z26part2DeviceCodeBasicStridePiS_i,@function
        .size           _Z26part2DeviceCodeBasicStridePiS_i,(.L_x_14 - _Z26part2DeviceCodeBasicStridePiS_i)
        .other          _Z26part2DeviceCodeBasicStridePiS_i,@"STO_CUDA_ENTRY STV_DEFAULT"
_Z26part2DeviceCodeBasicStridePiS_i:
.text._Z26part2DeviceCodeBasicStridePiS_i:
[----:B------:R-:W-:Y:S01]  /*0000*/  LDC R1, c[0x0][0x37c] ;  /* 0x0000df00ff017b82 */ /* 0x000fe20000000800 */
[----:B------:R-:W0:Y:S01]  /*0010*/  S2R R7, SR_TID.X ;  /* 0x0000000000077919 */ /* 0x000e220000002100 */
[----:B------:R-:W0:Y:S02]  /*0020*/  LDCU UR4, c[0x0][0x390] ;  /* 0x00007200ff0477ac */ /* 0x000e240008000800 */
[----:B0-----:R-:W-:-:S13]  /*0030*/  ISETP.GE.AND P0, PT, R7, UR4, PT ;  /* 0x0000000407007c0c */ /* 0x001fda000bf06270 */
[----:B------:R-:W-:Y:S05]  /*0040*/  @P0 EXIT ;  /* 0x000000000000094d */ /* 0x000fea0003800000 */
[----:B------:R-:W-:Y:S01]  /*0050*/  BSSY.RECONVERGENT B0, `(.L_x_0) ;  /* 0x0000023000007945 */ /* 0x000fe20003800200 */
[----:B------:R-:W0:Y:S01]  /*0060*/  LDCU UR4, c[0x0][0x360] ;  /* 0x00006c00ff0477ac */ /* 0x000e220008000800 */
[----:B------:R-:W1:Y:S02]  /*0070*/  LDCU.64 UR6, c[0x0][0x358] ;  /* 0x00006b00ff0677ac */ /* 0x000e640008000a00 */
.L_x_6:
[----:B------:R-:W2:Y:S02]  /*0080*/  LDC.64 R2, c[0x0][0x380] ;  /* 0x0000e000ff027b82 */ /* 0x000ea40000000a00 */
[----:B--2---:R-:W-:-:S05]  /*0090*/  IMAD.WIDE.U32 R2, R7, 0x4, R2 ;  /* 0x0000000407027825 */ /* 0x004fca00078e0002 */
[----:B-1----:R1:W5:Y:S01]  /*00a0*/  LDG.E R6, desc[UR6][R2.64] ;  /* 0x0000000602067981 */ /* 0x002362000c1e1900 */
[----:B------:R-:W-:Y:S01]  /*00b0*/  BSSY.RELIABLE B1, `(.L_x_1) ;  /* 0x0000017000017945 */ /* 0x000fe20003800100 */
[----:B------:R-:W-:-:S07]  /*00c0*/  MOV R9, R7 ;  /* 0x0000000700097202 */ /* 0x000fce0000000f00 */
.L_x_5:
[----:B-1----:R-:W1:Y:S08]  /*00d0*/  LDC.64 R2, c[0x0][0x380] ;  /* 0x0000e000ff027b82 */ /* 0x002e700000000a00 */
[----:B------:R-:W2:Y:S01]  /*00e0*/  LDC.64 R4, c[0x0][0x380] ;  /* 0x0000e000ff047b82 */ /* 0x000ea20000000a00 */
[----:B-1----:R-:W-:-:S05]  /*00f0*/  IMAD.WIDE.U32 R2, R9, 0x4, R2 ;  /* 0x0000000409027825 */ /* 0x002fca00078e0002 */
[----:B------:R-:W3:Y:S01]  /*0100*/  LDG.E R13, desc[UR6][R2.64] ;  /* 0x00000006020d7981 */ /* 0x000ee2000c1e1900 */
[----:B------:R-:W-:Y:S01]  /*0110*/  BSSY.RELIABLE B2, `(.L_x_2) ;  /* 0x000000d000027945 */ /* 0x000fe20003800100 */
[----:B------:R-:W-:Y:S01]  /*0120*/  MOV R11, R9 ;  /* 0x00000009000b7202 */ /* 0x000fe20000000f00 */
[----:B--23-5:R-:W-:-:S07]  /*0130*/  IMAD.IADD R8, R6, 0x1, R13 ;  /* 0x0000000106087824 */ /* 0x02cfce00078e020d */
.L_x_4:
[----:B------:R-:W-:-:S05]  /*0140*/  IMAD.WIDE.U32 R2, R11, 0x4, R4 ;  /* 0x000000040b027825 */ /* 0x000fca00078e0004 */
[----:B------:R-:W2:Y:S02]  /*0150*/  LDG.E R15, desc[UR6][R2.64] ;  /* 0x00000006020f7981 */ /* 0x000ea4000c1e1900 */
[----:B--2---:R-:W-:-:S04]  /*0160*/  IADD3 R0, PT, PT, R8, R15, RZ ;  /* 0x0000000f08007210 */ /* 0x004fc80007ffe0ff */
[----:B------:R-:W-:-:S13]  /*0170*/  ISETP.NE.AND P0, PT, R0, 0x7e4, PT ;  /* 0x000007e40000780c */ /* 0x000fda0003f05270 */
[----:B------:R-:W-:Y:S05]  /*0180*/  @!P0 BREAK.RELIABLE B2 ;  /* 0x0000000000028942 */ /* 0x000fea0003800100 */
[----:B------:R-:W-:Y:S05]  /*0190*/  @!P0 BREAK.RELIABLE B1 ;  /* 0x0000000000018942 */ /* 0x000fea0003800100 */
[----:B------:R-:W-:Y:S05]  /*01a0*/  @!P0 BRA `(.L_x_3) ;  /* 0x0000000000348947 */ /* 0x000fea0003800000 */
[C---:B------:R-:W-:Y:S01]  /*01b0*/  ISETP.GE.AND P0, PT, R11.reuse, 0x1, PT ;  /* 0x000000010b00780c */ /* 0x040fe20003f06270 */
[----:B------:R-:W-:-:S12]  /*01c0*/  VIADD R11, R11, 0xffffffff ;  /* 0xffffffff0b0b7836 */ /* 0x000fd80000000000 */
[----:B------:R-:W-:Y:S05]  /*01d0*/  @P0 BRA `(.L_x_4) ;  /* 0xfffffffc00d80947 */ /* 0x000fea000383ffff */
[----:B0-----:R-:W-:Y:S05]  /*01e0*/  BSYNC.RELIABLE B2 ;  /* 0x0000000000027941 */ /* 0x001fea0003800100 */
.L_x_2:
[C---:B------:R-:W-:Y:S02]  /*01f0*/  ISETP.GT.AND P0, PT, R9.reuse, RZ, PT ;  /* 0x000000ff0900720c */ /* 0x040fe40003f04270 */
[----:B------:R-:W-:-:S11]  /*0200*/  IADD3 R9, PT, PT, R9, -0x1, RZ ;  /* 0xffffffff09097810 */ /* 0x000fd60007ffe0ff */
[----:B------:R-:W-:Y:S05]  /*0210*/  @P0 BRA `(.L_x_5) ;  /* 0xfffffffc00ac0947 */ /* 0x000fea000383ffff */
[----:B------:R-:W-:Y:S05]  /*0220*/  BSYNC.RELIABLE B1 ;  /* 0x0000000000017941 */ /* 0x000fea0003800100 */
.L_x_1:
[----:B------:R-:W0:Y:S01]  /*0230*/  LDCU UR5, c[0x0][0x390] ;  /* 0x00007200ff0577ac */ /* 0x000e220008000800 */
[----:B------:R-:W-:-:S05]  /*0240*/  VIADD R7, R7, UR4 ;  /* 0x0000000407077c36 */ /* 0x000fca0008000000 */
[----:B0-----:R-:W-:-:S13]  /*0250*/  ISETP.GE.AND P0, PT, R7, UR5, PT ;  /* 0x0000000507007c0c */ /* 0x001fda000bf06270 */
[----:B------:R-:W-:Y:S05]  /*0260*/  @!P0 BRA `(.L_x_6) ;  /* 0xfffffffc00848947 */ /* 0x000fea000383ffff */
[----:B------:R-:W-:Y:S05]  /*0270*/  EXIT ;  /* 0x000000000000794d */ /* 0x000fea0003800000 */
.L_x_3:
[----:B0-----:R-:W-:Y:S05]  /*0280*/  BSYNC.RECONVERGENT B0 ;  /* 0x0000000000007941 */ /* 0x001fea0003800200 */
.L_x_0:
[----:B------:R-:W0:Y:S01]  /*0290*/  LDC.64 R2, c[0x0][0x388] ;  /* 0x0000e200ff027b82 */ /* 0x000e220000000a00 */
[----:B------:R-:W-:-:S04]  /*02a0*/  IMAD R0, R6, R13, RZ ;  /* 0x0000000d06007224 */ /* 0x000fc800078e02ff */
[----:B------:R-:W-:-:S05]  /*02b0*/  IMAD R5, R15, R0, RZ ;  /* 0x000000000f057224 */ /* 0x000fca00078e02ff */
[----:B0-----:R-:W-:Y:S01]  /*02c0*/  STG.E desc[UR6][R2.64], R5 ;  /* 0x0000000502007986 */ /* 0x001fe2000c101906 */
[----:B------:R-:W-:Y:S05]  /*02d0*/  EXIT ;  /* 0x000000000000794d */ /* 0x000fea0003800000 */
.L_x_7:
[----:B------:R-:W-:-:S00]  /*02e0*/  BRA `(.L_x_7) ;  /* 0xfffffffc00fc7947 */ /* 0x000fc0000383ffff */
[----:B------:R-:W-:-:S00]  /*02f0*/  NOP ;  /* 0x0000000000007918 */ /* 0x000fc00000000000 */
        /* <DEDUP_REMOVED lines=8> */
.L_x_14:


//--------------------- .text._Z26part1DeviceCodeBasicStridePiS_i --------------------------
	.section	.text._Z26part1DeviceCodeBasicStridePiS_i,"ax",@progbits
	.align	128
        .global         _Z26part1DeviceCodeBasicStridePiS_i
        .type           _Z26part1DeviceCodeBasicStridePiS_i,@function
        .size           _Z26part1DeviceCodeBasicStridePiS_i,(.L_x_15 - _Z26part1DeviceCodeBasicStridePiS_i)
        .other          _Z26part1DeviceCodeBasicStridePiS_i,@"STO_CUDA_ENTRY STV_DEFAULT"
_Z26part1DeviceCodeBasicStridePiS_i:
.text._Z26part1DeviceCodeBasicStridePiS_i:
        /* <DEDUP_REMOVED lines=8> */
.L_x_12:
[----:B------:R-:W2:Y:S08]  /*0080*/  LDC.64 R2, c[0x0][0x380] ;  /* 0x0000e000ff027b82 */ /* 0x000eb00000000a00 */
[----:B------:R-:W3:Y:S01]  /*0090*/  LDC.64 R4, c[0x0][0x380] ;  /* 0x0000e000ff047b82 */ /* 0x000ee20000000a00 */
[----:B--2---:R-:W-:-:S05]  /*00a0*/  IMAD.WIDE.U32 R2, R7, 0x4, R2 ;  /* 0x0000000407027825 */ /* 0x004fca00078e0002 */
[----:B-1----:R1:W5:Y:S01]  /*00b0*/  LDG.E R6, desc[UR6][R2.64] ;  /* 0x0000000602067981 */ /* 0x002362000c1e1900 */
[----:B------:R-:W-:Y:S01]  /*00c0*/  BSSY.RELIABLE B1, `(.L_x_9) ;  /* 0x000000b000017945 */ /* 0x000fe20003800100 */
[----:B------:R-:W-:-:S07]  /*00d0*/  IMAD.MOV.U32 R9, RZ, RZ, R7 ;  /* 0x000000ffff097224 */ /* 0x000fce00078e0007 */
.L_x_11:
[----:B-1-3--:R-:W-:-:S05]  /*00e0*/  IMAD.WIDE.U32 R2, R9, 0x4, R4 ;  /* 0x0000000409027825 */ /* 0x00afca00078e0004 */
[----:B------:R-:W2:Y:S02]  /*00f0*/  LDG.E R11, desc[UR6][R2.64] ;  /* 0x00000006020b7981 */ /* 0x000ea4000c1e1900 */
[----:B--2--5:R-:W-:-:S05]  /*0100*/  IMAD.IADD R0, R6, 0x1, R11 ;  /* 0x0000000106007824 */ /* 0x024fca00078e020b */
[----:B------:R-:W-:-:S13]  /*0110*/  ISETP.NE.AND P0, PT, R0, 0x7e4, PT ;  /* 0x000007e40000780c */ /* 0x000fda0003f05270 */
[----:B------:R-:W-:Y:S05]  /*0120*/  @!P0 BREAK.RELIABLE B1 ;  /* 0x0000000000018942 */ /* 0x000fea0003800100 */
[----:B------:R-:W-:Y:S05]  /*0130*/  @!P0 BRA `(.L_x_10) ;  /* 0x0000000000248947 */ /* 0x000fea0003800000 */
[C---:B------:R-:W-:Y:S02]  /*0140*/  ISETP.GE.AND P0, PT, R9.reuse, 0x1, PT ;  /* 0x000000010900780c */ /* 0x040fe40003f06270 */
[----:B------:R-:W-:-:S11]  /*0150*/  IADD3 R9, PT, PT, R9, -0x1, RZ ;  /* 0xffffffff09097810 */ /* 0x000fd60007ffe0ff */
[----:B------:R-:W-:Y:S05]  /*0160*/  @P0 BRA `(.L_x_11) ;  /* 0xfffffffc00dc0947 */ /* 0x000fea000383ffff */
[----:B0-----:R-:W-:Y:S05]  /*0170*/  BSYNC.RELIABLE B1 ;  /* 0x0000000000017941 */ /* 0x001fea0003800100 */
.L_x_9:
[----:B------:R-:W0:Y:S01]  /*0180*/  LDCU UR5, c[0x0][0x390] ;  /* 0x00007200ff0577ac */ /* 0x000e220008000800 */
[----:B------:R-:W-:-:S04]  /*0190*/  IADD3 R7, PT, PT, R7, UR4, RZ ;  /* 0x0000000407077c10 */ /* 0x000fc8000fffe0ff */
[----:B0-----:R-:W-:-:S13]  /*01a0*/  ISETP.GE.AND P0, PT, R7, UR5, PT ;  /* 0x0000000507007c0c */ /* 0x001fda000bf06270 */
[----:B------:R-:W-:Y:S05]  /*01b0*/  @!P0 BRA `(.L_x_12) ;  /* 0xfffffffc00b08947 */ /* 0x000fea000383ffff */
[----:B------:R-:W-:Y:S05]  /*01c0*/  EXIT ;  /* 0x000000000000794d */ /* 0x000fea0003800000 */
.L_x_10:
[----:B0-----:R-:W-:Y:S05]  /*01d0*/  BSYNC.RECONVERGENT B0 ;  /* 0x0000000000007941 */ /* 0x001fea0003800200 */
.L_x_8:
[----:B------:R-:W0:Y:S01]  /*01e0*/  LDC.64 R2, c[0x0][0x388] ;  /* 0x0000e200ff027b82 */ /* 0x000e220000000a00 */
[----:B------:R-:W-:-:S05]  /*01f0*/  IMAD R5, R6, R11, RZ ;  /* 0x0000000b06057224 */ /* 0x000fca00078e02ff */
[----:B0-----:R-:W-:Y:S01]  /*0200*/  STG.E desc[UR6][R2.64], R5 ;  /* 0x0000000502007986 */ /* 0x001fe2000c101906 */
[----:B------:R-:W-:Y:S05]  /*0210*/  EXIT ;  /* 0x000000000000794d */ /* 0x000fea0003800000 */
.L_x_13:
        /* <DEDUP_REMOVED lines=14> */
.L_x_15:


//--------------------- .nv.shared.reserved.0     --------------------------
	.section	.nv.shared.reserved.0,"aw",@nobits
	.weak		__nv_reservedSMEM_offset_0_alias
	.size		__nv_reservedSMEM_offset_0_alias, 0, 64
	.other		__nv_reservedSMEM_offset_0_alias,@"STO_CUDA_RESERVED_SHARED STV_DEFAULT"
__nv_reservedSMEM_offset_0_alias:
	.zero		0
	.zero		64


//--------------------- .nv.constant0._Z26part2DeviceCodeBasicStridePiS_i --------------------------
	.section	.nv.constant0._Z26part2DeviceCodeBasicStridePiS_i,"a",@progbits
	.sectionflags	@""
	.align	4
.nv.constant0._Z26part2DeviceCodeBasicStridePiS_i:
	.zero		916


//--------------------- .nv.constant0._Z26part1DeviceCodeBasicStridePiS_i --------------------------
	.section	.nv.constant0._Z26part1DeviceCodeBasicStridePiS_i,"a",@progbits
	.sectionflags	@""
	.align	4
.nv.constant0._Z26part1DeviceCodeBasicStridePiS_i:
	.zero		916


//--------------------- SYMBOLS --------------------------

	.type		.nv.reservedSmem.offset0,@object
	.size		.nv.reservedSmem.offset0,0x4
